//
// Generated by NVIDIA NVVM Compiler
//
// Compiler Build ID: CL-36424714
// Cuda compilation tools, release 13.0, V13.0.88
// Based on NVVM 20.0.0
//

.version 9.0
.target sm_100
.address_size 64

	// .globl	_Z6kernelv
.extern .func  (.param .b32 func_retval0) vprintf
(
	.param .b64 vprintf_param_0,
	.param .b64 vprintf_param_1
)
;
.global .align 1 .b8 $str[62] = {116, 105, 100, 32, 37, 105, 32, 37, 105, 32, 99, 116, 97, 105, 100, 32, 37, 105, 32, 37, 105, 32, 112, 104, 121, 115, 105, 99, 97, 108, 32, 108, 97, 110, 101, 105, 100, 32, 37, 105, 32, 32, 112, 104, 121, 115, 105, 99, 97, 108, 32, 119, 97, 114, 112, 105, 100, 32, 37, 105, 10};

.visible .entry _Z6kernelv()
{
	.local .align 8 .b8 	__local_depot0[24];
	.reg .b64 	%SP;
	.reg .b64 	%SPL;
	.reg .b32 	%r<9>;
	.reg .b64 	%rd<5>;

	mov.u64 	%SPL, __local_depot0;
	cvta.local.u64 	%SP, %SPL;
	add.u64 	%rd1, %SP, 0;
	add.u64 	%rd2, %SPL, 0;
	// begin inline asm
	mov.u32 %r1, %warpid;
	// end inline asm
	// begin inline asm
	mov.u32 %r2, %laneid;
	// end inline asm
	mov.u32 	%r3, %tid.x;
	mov.u32 	%r4, %tid.y;
	mov.u32 	%r5, %ctaid.x;
	mov.u32 	%r6, %ctaid.y;
	st.local.v2.u32 	[%rd2], {%r3, %r4};
	st.local.v2.u32 	[%rd2+8], {%r5, %r6};
	st.local.v2.u32 	[%rd2+16], {%r2, %r1};
	mov.u64 	%rd3, $str;
	cvta.global.u64 	%rd4, %rd3;
	{ // callseq 0, 0
	.param .b64 param0;
	st.param.b64 	[param0], %rd4;
	.param .b64 param1;
	st.param.b64 	[param1], %rd1;
	.param .b32 retval0;
	call.uni (retval0), 
	vprintf, 
	(
	param0, 
	param1
	);
	ld.param.b32 	%r7, [retval0];
	} // callseq 0
	ret;

}


// ===== COMPILED SASS (sm_100) =====

	.target	sm_100

	.elftype	@"ET_EXEC"


//--------------------- .note.nv.tkinfo           --------------------------
	.section	.note.nv.tkinfo,"",@"SHT_NOTE"
	.sectionflags	@"SHF_NOTE_NV_TKINFO"
	.tkinfo
        /*0018*/ 	.word	0x00000002
        /*0030*/ 	.string	""
        /*0030*/ 	.string	"ptxas"
        /*0030*/ 	.string	"Cuda compilation tools, release 13.0, V13.0.88"
        /*0030*/ 	.string	"Build cuda_13.0.r13.0/compiler.36424714_0"
        /*0030*/ 	.string	"-arch sm_100 -m 64 "



//--------------------- .note.nv.cuinfo           --------------------------
	.section	.note.nv.cuinfo,"",@"SHT_NOTE"
	.sectionflags	@"SHF_NOTE_NV_CUINFO"
        /*0018*/ 	.short	0x0002
        /*001a*/ 	.short	0x0064
        /*001c*/ 	.short	0x0082
	.zero		2


//--------------------- .nv.info                  --------------------------
	.section	.nv.info,"",@"SHT_CUDA_INFO"
	.align	4


	//----- nvinfo : EIATTR_REGCOUNT
	.align		4
        /*0000*/ 	.byte	0x04, 0x2f
        /*0002*/ 	.short	(.L_2 - .L_1)
	.align		4
.L_1:
        /*0004*/ 	.word	index@(_Z6kernelv)
        /*0008*/ 	.word	0x00000018


	//----- nvinfo : EIATTR_FRAME_SIZE
	.align		4
.L_2:
        /*000c*/ 	.byte	0x04, 0x11
        /*000e*/ 	.short	(.L_4 - .L_3)
	.align		4
.L_3:
        /*0010*/ 	.word	index@(_Z6kernelv)
        /*0014*/ 	.word	0x00000018


	//----- nvinfo : EIATTR_MIN_STACK_SIZE
	.align		4
.L_4:
        /*0018*/ 	.byte	0x04, 0x12
        /*001a*/ 	.short	(.L_6 - .L_5)
	.align		4
.L_5:
        /*001c*/ 	.word	index@(_Z6kernelv)
        /*0020*/ 	.word	0x00000018
.L_6:


//--------------------- .nv.compat                --------------------------
	.section	.nv.compat,"",@"SHT_CUDA_COMPAT_INFO"
	.align	4
        /*0000*/ 	.byte	0x02, 0x09, 0x00, 0x00, 0x02, 0x02, 0x01, 0x00, 0x02, 0x05, 0x05, 0x00, 0x03, 0x07, 0x01, 0x01
        /*0010*/ 	.byte	0x02, 0x03, 0x00, 0x00, 0x02, 0x06, 0x01, 0x00, 0x04, 0x0b, 0x08, 0x00, 0x09, 0x00, 0x00, 0x00
        /*0020*/ 	.byte	0x00, 0x00, 0x00, 0x00


//--------------------- .nv.info._Z6kernelv       --------------------------
	.section	.nv.info._Z6kernelv,"",@"SHT_CUDA_INFO"
	.sectionflags	@""
	.align	4


	//----- nvinfo : EIATTR_CUDA_API_VERSION
	.align		4
        /*0000*/ 	.byte	0x04, 0x37
        /*0002*/ 	.short	(.L_8 - .L_7)
.L_7:
        /*0004*/ 	.word	0x00000082


	//----- nvinfo : EIATTR_SPARSE_MMA_MASK
	.align		4
.L_8:
        /*0008*/ 	.byte	0x03, 0x50
        /*000a*/ 	.short	0x0000


	//----- nvinfo : EIATTR_MAXREG_COUNT
	.align		4
        /*000c*/ 	.byte	0x03, 0x1b
        /*000e*/ 	.short	0x00ff


	//----- nvinfo : EIATTR_EXTERNS
	.align		4
        /*0010*/ 	.byte	0x04, 0x0f
        /*0012*/ 	.short	(.L_10 - .L_9)


	//   ....[0]....
	.align		4
.L_9:
        /*0014*/ 	.word	index@(vprintf)


	//----- nvinfo : EIATTR_MERCURY_ISA_VERSION
	.align		4
.L_10:
        /*0018*/ 	.byte	0x03, 0x5f
        /*001a*/ 	.short	0x0101


	//----- nvinfo : EIATTR_VRC_CTA_INIT_COUNT
	.align		4
        /*001c*/ 	.byte	0x02, 0x4a
	.zero		1
	.zero		1


	//----- nvinfo : EIATTR_SYSCALL_OFFSETS
	.align		4
        /*0020*/ 	.byte	0x04, 0x46
        /*0022*/ 	.short	(.L_12 - .L_11)


	//   ....[0]....
.L_11:
        /*0024*/ 	.word	0x00000170


	//----- nvinfo : EIATTR_EXIT_INSTR_OFFSETS
	.align		4
.L_12:
        /*0028*/ 	.byte	0x04, 0x1c
        /*002a*/ 	.short	(.L_14 - .L_13)


	//   ....[0]....
.L_13:
        /*002c*/ 	.word	0x00000180


	//----- nvinfo : EIATTR_SW_WAR
	.align		4
.L_14:
        /*0030*/ 	.byte	0x04, 0x36
        /*0032*/ 	.short	(.L_16 - .L_15)
.L_15:
        /*0034*/ 	.word	0x00000008
.L_16:


//--------------------- .nv.callgraph             --------------------------
	.section	.nv.callgraph,"",@"SHT_CUDA_CALLGRAPH"
	.align	4
	.sectionentsize	8
	.align		4
        /*0000*/ 	.word	0x00000000
	.align		4
        /*0004*/ 	.word	0xffffffff
	.align		4
        /*0008*/ 	.word	index@(_Z6kernelv)
	.align		4
        /*000c*/ 	.word	index@(vprintf)
	.align		4
        /*0010*/ 	.word	0x00000000
	.align		4
        /*0014*/ 	.word	0xfffffffe
	.align		4
        /*0018*/ 	.word	0x00000000
	.align		4
        /*001c*/ 	.word	0xfffffffd
	.align		4
        /*0020*/ 	.word	0x00000000
	.align		4
        /*0024*/ 	.word	0xfffffffc


//--------------------- .nv.constant4             --------------------------
	.section	.nv.constant4,"a",@progbits
	.align	8
	.align		8
.nv.constant4:
        /*0000*/ 	.dword	vprintf
	.align		8
        /*0008*/ 	.dword	$str


//--------------------- .text._Z6kernelv          --------------------------
	.section	.text._Z6kernelv,"ax",@progbits
	.align	128
        .global         _Z6kernelv
        .type           _Z6kernelv,@function
        .size           _Z6kernelv,(.L_x_2 - _Z6kernelv)
        .other          _Z6kernelv,@"STO_CUDA_ENTRY STV_DEFAULT"
_Z6kernelv:
.text._Z6kernelv:
[----:B------:R-:W0:Y:S01]  /*0000*/  LDC R1, c[0x0][0x37c] ;  /* 0x0000df00ff017b82 */ /* 0x000e220000000800 */
[----:B------:R-:W1:Y:S01]  /*0010*/  LDCU UR5, c[0x0][0x2fc] ;  /* 0x00005f80ff0577ac */ /* 0x000e620008000800 */
[----:B------:R-:W2:Y:S01]  /*0020*/  S2R R10, SR_TID.X ;  /* 0x00000000000a7919 */ /* 0x000ea20000002100 */
[----:B0-----:R-:W-:Y:S01]  /*0030*/  VIADD R1, R1, 0xffffffe8 ;  /* 0xffffffe801017836 */ /* 0x001fe20000000000 */
[----:B------:R-:W-:Y:S01]  /*0040*/  MOV R0, 0x0 ;  /* 0x0000000000007802 */ /* 0x000fe20000000f00 */
[----:B------:R-:W0:Y:S01]  /*0050*/  LDCU UR4, c[0x0][0x2f8] ;  /* 0x00005f00ff0477ac */ /* 0x000e220008000800 */
[----:B------:R-:W2:Y:S02]  /*0060*/  S2R R11, SR_TID.Y ;  /* 0x00000000000b7919 */ /* 0x000ea40000002200 */
[----:B------:R3:W4:Y:S01]  /*0070*/  LDC.64 R2, c[0x4][R0] ;  /* 0x0100000000027b82 */ /* 0x0007220000000a00 */
[----:B------:R-:W5:Y:S01]  /*0080*/  LDCU.64 UR6, c[0x4][0x8] ;  /* 0x01000100ff0677ac */ /* 0x000f620008000a00 */
[----:B------:R-:W3:Y:S01]  /*0090*/  S2R R12, SR_CTAID.X ;  /* 0x00000000000c7919 */ /* 0x000ee20000002500 */
[----:B------:R-:W3:Y:S01]  /*00a0*/  S2R R13, SR_CTAID.Y ;  /* 0x00000000000d7919 */ /* 0x000ee20000002600 */
[----:B------:R-:W3:Y:S01]  /*00b0*/  S2R R8, SR_LANEID ;  /* 0x0000000000087919 */ /* 0x000ee20000000000 */
[----:B------:R-:W1:Y:S02]  /*00c0*/  S2R R9, SR_VIRTID ;  /* 0x0000000000097919 */ /* 0x000e640000000300 */
[----:B-1----:R-:W-:-:S04]  /*00d0*/  SHF.R.U32.HI R9, RZ, 0x8, R9 ;  /* 0x00000008ff097819 */ /* 0x002fc80000011609 */
[----:B------:R-:W-:Y:S02]  /*00e0*/  SGXT.U32 R9, R9, 0x7 ;  /* 0x000000070909781a */ /* 0x000fe40000000000 */
[----:B0-----:R-:W-:Y:S01]  /*00f0*/  IADD3 R6, P0, PT, R1, UR4, RZ ;  /* 0x0000000401067c10 */ /* 0x001fe2000ff1e0ff */
[----:B-----5:R-:W-:Y:S01]  /*0100*/  IMAD.U32 R4, RZ, RZ, UR6 ;  /* 0x00000006ff047e24 */ /* 0x020fe2000f8e00ff */
[----:B------:R-:W-:-:S03]  /*0110*/  MOV R5, UR7 ;  /* 0x0000000700057c02 */ /* 0x000fc60008000f00 */
[----:B------:R-:W-:Y:S01]  /*0120*/  IMAD.X R7, RZ, RZ, UR5, P0 ;  /* 0x00000005ff077e24 */ /* 0x000fe200080e06ff */
[----:B--2---:R0:W-:Y:S04]  /*0130*/  STL.64 [R1], R10 ;  /* 0x0000000a01007387 */ /* 0x0041e80000100a00 */
[----:B---3--:R0:W-:Y:S04]  /*0140*/  STL.64 [R1+0x8], R12 ;  /* 0x0000080c01007387 */ /* 0x0081e80000100a00 */
[----:B----4-:R0:W-:Y:S02]  /*0150*/  STL.64 [R1+0x10], R8 ;  /* 0x0000100801007387 */ /* 0x0101e40000100a00 */
[----:B------:R-:W-:-:S07]  /*0160*/  LEPC R20, `(.L_x_0) ;  /* 0x000000001014794e */ /* 0x000fce0000000000 */
[----:B0-----:R-:W-:Y:S05]  /*0170*/  CALL.ABS.NOINC R2 ;  /* 0x0000000002007343 */ /* 0x001fea0003c00000 */
.L_x_0:
[----:B------:R-:W-:Y:S05]  /*0180*/  EXIT ;  /* 0x000000000000794d */ /* 0x000fea0003800000 */
.L_x_1:
[----:B------:R-:W-:-:S00]  /*0190*/  BRA `(.L_x_1) ;  /* 0xfffffffc00fc7947 */ /* 0x000fc0000383ffff */
[----:B------:R-:W-:-:S00]  /*01a0*/  NOP ;  /* 0x0000000000007918 */ /* 0x000fc00000000000 */
        /* <DEDUP_REMOVED lines=13> */
.L_x_2:


//--------------------- .nv.global.init           --------------------------
	.section	.nv.global.init,"aw",@progbits
.nv.global.init:
	.type		$str,@object
	.size		$str,(.L_0 - $str)
$str:
        /*0000*/ 	.byte	0x74, 0x69, 0x64, 0x20, 0x25, 0x69, 0x20, 0x25, 0x69, 0x20, 0x63, 0x74, 0x61, 0x69, 0x64, 0x20
        /*0010*/ 	.byte	0x25, 0x69, 0x20, 0x25, 0x69, 0x20, 0x70, 0x68, 0x79, 0x73, 0x69, 0x63, 0x61, 0x6c, 0x20, 0x6c
        /*0020*/ 	.byte	0x61, 0x6e, 0x65, 0x69, 0x64, 0x20, 0x25, 0x69, 0x20, 0x20, 0x70, 0x68, 0x79, 0x73, 0x69, 0x63
        /*0030*/ 	.byte	0x61, 0x6c, 0x20, 0x77, 0x61, 0x72, 0x70, 0x69, 0x64, 0x20, 0x25, 0x69, 0x0a, 0x00
.L_0:


//--------------------- .nv.shared.reserved.0     --------------------------
	.section	.nv.shared.reserved.0,"aw",@nobits
	.weak		__nv_reservedSMEM_offset_0_alias
	.size		__nv_reservedSMEM_offset_0_alias, 0, 64
	.other		__nv_reservedSMEM_offset_0_alias,@"STO_CUDA_RESERVED_SHARED STV_DEFAULT"
__nv_reservedSMEM_offset_0_alias:
	.zero		0
	.zero		64


//--------------------- .nv.constant0._Z6kernelv  --------------------------
	.section	.nv.constant0._Z6kernelv,"a",@progbits
	.sectionflags	@""
	.align	4
.nv.constant0._Z6kernelv:
	.zero		896


//--------------------- SYMBOLS --------------------------

	.type		.nv.reservedSmem.offset0,@object
	.size		.nv.reservedSmem.offset0,0x4
	.type		vprintf,@function
